//
// Generated by NVIDIA NVVM Compiler
//
// Compiler Build ID: CL-36424714
// Cuda compilation tools, release 13.0, V13.0.88
// Based on NVVM 20.0.0
//

.version 9.0
.target sm_100
.address_size 64

	// .globl	_Z15lookupOptimizedPKfPKiPfi

.visible .entry _Z15lookupOptimizedPKfPKiPfi(
	.param .u64 .ptr .align 1 _Z15lookupOptimizedPKfPKiPfi_param_0,
	.param .u64 .ptr .align 1 _Z15lookupOptimizedPKfPKiPfi_param_1,
	.param .u64 .ptr .align 1 _Z15lookupOptimizedPKfPKiPfi_param_2,
	.param .u32 _Z15lookupOptimizedPKfPKiPfi_param_3
)
{
	.reg .pred 	%p<2>;
	.reg .b32 	%r<7>;
	.reg .b32 	%f<2>;
	.reg .b64 	%rd<12>;

	ld.param.u64 	%rd1, [_Z15lookupOptimizedPKfPKiPfi_param_0];
	ld.param.u64 	%rd2, [_Z15lookupOptimizedPKfPKiPfi_param_1];
	ld.param.u64 	%rd3, [_Z15lookupOptimizedPKfPKiPfi_param_2];
	ld.param.u32 	%r2, [_Z15lookupOptimizedPKfPKiPfi_param_3];
	mov.u32 	%r3, %ctaid.x;
	mov.u32 	%r4, %ntid.x;
	mov.u32 	%r5, %tid.x;
	mad.lo.s32 	%r1, %r3, %r4, %r5;
	setp.ge.s32 	%p1, %r1, %r2;
	@%p1 bra 	$L__BB0_2;
	cvta.to.global.u64 	%rd4, %rd2;
	cvta.to.global.u64 	%rd5, %rd1;
	cvta.to.global.u64 	%rd6, %rd3;
	mul.wide.s32 	%rd7, %r1, 4;
	add.s64 	%rd8, %rd4, %rd7;
	ld.global.u32 	%r6, [%rd8];
	mul.wide.s32 	%rd9, %r6, 4;
	add.s64 	%rd10, %rd5, %rd9;
	ld.global.f32 	%f1, [%rd10];
	add.s64 	%rd11, %rd6, %rd7;
	st.global.f32 	[%rd11], %f1;
$L__BB0_2:
	ret;

}


// ===== COMPILED SASS (sm_100) =====

	.target	sm_100

	.elftype	@"ET_EXEC"


//--------------------- .note.nv.tkinfo           --------------------------
	.section	.note.nv.tkinfo,"",@"SHT_NOTE"
	.sectionflags	@"SHF_NOTE_NV_TKINFO"
	.tkinfo
        /*0018*/ 	.word	0x00000002
        /*0030*/ 	.string	""
        /*0030*/ 	.string	"ptxas"
        /*0030*/ 	.string	"Cuda compilation tools, release 13.0, V13.0.88"
        /*0030*/ 	.string	"Build cuda_13.0.r13.0/compiler.36424714_0"
        /*0030*/ 	.string	"-arch sm_100 -m 64 "



//--------------------- .note.nv.cuinfo           --------------------------
	.section	.note.nv.cuinfo,"",@"SHT_NOTE"
	.sectionflags	@"SHF_NOTE_NV_CUINFO"
        /*0018*/ 	.short	0x0002
        /*001a*/ 	.short	0x0064
        /*001c*/ 	.short	0x0082
	.zero		2


//--------------------- .nv.info                  --------------------------
	.section	.nv.info,"",@"SHT_CUDA_INFO"
	.align	4


	//----- nvinfo : EIATTR_REGCOUNT
	.align		4
        /*0000*/ 	.byte	0x04, 0x2f
        /*0002*/ 	.short	(.L_1 - .L_0)
	.align		4
.L_0:
        /*0004*/ 	.word	index@(_Z15lookupOptimizedPKfPKiPfi)
        /*0008*/ 	.word	0x0000000c


	//----- nvinfo : EIATTR_FRAME_SIZE
	.align		4
.L_1:
        /*000c*/ 	.byte	0x04, 0x11
        /*000e*/ 	.short	(.L_3 - .L_2)
	.align		4
.L_2:
        /*0010*/ 	.word	index@(_Z15lookupOptimizedPKfPKiPfi)
        /*0014*/ 	.word	0x00000000


	//----- nvinfo : EIATTR_MIN_STACK_SIZE
	.align		4
.L_3:
        /*0018*/ 	.byte	0x04, 0x12
        /*001a*/ 	.short	(.L_5 - .L_4)
	.align		4
.L_4:
        /*001c*/ 	.word	index@(_Z15lookupOptimizedPKfPKiPfi)
        /*0020*/ 	.word	0x00000000
.L_5:


//--------------------- .nv.compat                --------------------------
	.section	.nv.compat,"",@"SHT_CUDA_COMPAT_INFO"
	.align	4
        /*0000*/ 	.byte	0x02, 0x09, 0x00, 0x00, 0x02, 0x02, 0x01, 0x00, 0x02, 0x05, 0x05, 0x00, 0x03, 0x07, 0x01, 0x01
        /*0010*/ 	.byte	0x02, 0x03, 0x00, 0x00, 0x02, 0x06, 0x01, 0x00, 0x04, 0x0b, 0x08, 0x00, 0x09, 0x00, 0x00, 0x00
        /*0020*/ 	.byte	0x00, 0x00, 0x00, 0x00


//--------------------- .nv.info._Z15lookupOptimizedPKfPKiPfi --------------------------
	.section	.nv.info._Z15lookupOptimizedPKfPKiPfi,"",@"SHT_CUDA_INFO"
	.sectionflags	@""
	.align	4


	//----- nvinfo : EIATTR_CUDA_API_VERSION
	.align		4
        /*0000*/ 	.byte	0x04, 0x37
        /*0002*/ 	.short	(.L_7 - .L_6)
.L_6:
        /*0004*/ 	.word	0x00000082


	//----- nvinfo : EIATTR_KPARAM_INFO
	.align		4
.L_7:
        /*0008*/ 	.byte	0x04, 0x17
        /*000a*/ 	.short	(.L_9 - .L_8)
.L_8:
        /*000c*/ 	.word	0x00000000
        /*0010*/ 	.short	0x0003
        /*0012*/ 	.short	0x0018
        /*0014*/ 	.byte	0x00, 0xf0, 0x11, 0x00


	//----- nvinfo : EIATTR_KPARAM_INFO
	.align		4
.L_9:
        /*0018*/ 	.byte	0x04, 0x17
        /*001a*/ 	.short	(.L_11 - .L_10)
.L_10:
        /*001c*/ 	.word	0x00000000
        /*0020*/ 	.short	0x0002
        /*0022*/ 	.short	0x0010
        /*0024*/ 	.byte	0x00, 0xf5, 0x21, 0x00


	//----- nvinfo : EIATTR_KPARAM_INFO
	.align		4
.L_11:
        /*0028*/ 	.byte	0x04, 0x17
        /*002a*/ 	.short	(.L_13 - .L_12)
.L_12:
        /*002c*/ 	.word	0x00000000
        /*0030*/ 	.short	0x0001
        /*0032*/ 	.short	0x0008
        /*0034*/ 	.byte	0x00, 0xf5, 0x21, 0x00


	//----- nvinfo : EIATTR_KPARAM_INFO
	.align		4
.L_13:
        /*0038*/ 	.byte	0x04, 0x17
        /*003a*/ 	.short	(.L_15 - .L_14)
.L_14:
        /*003c*/ 	.word	0x00000000
        /*0040*/ 	.short	0x0000
        /*0042*/ 	.short	0x0000
        /*0044*/ 	.byte	0x00, 0xf5, 0x21, 0x00


	//----- nvinfo : EIATTR_SPARSE_MMA_MASK
	.align		4
.L_15:
        /*0048*/ 	.byte	0x03, 0x50
        /*004a*/ 	.short	0x0000


	//----- nvinfo : EIATTR_MAXREG_COUNT
	.align		4
        /*004c*/ 	.byte	0x03, 0x1b
        /*004e*/ 	.short	0x00ff


	//----- nvinfo : EIATTR_MERCURY_ISA_VERSION
	.align		4
        /*0050*/ 	.byte	0x03, 0x5f
        /*0052*/ 	.short	0x0101


	//----- nvinfo : EIATTR_VRC_CTA_INIT_COUNT
	.align		4
        /*0054*/ 	.byte	0x02, 0x4a
	.zero		1
	.zero		1


	//----- nvinfo : EIATTR_EXIT_INSTR_OFFSETS
	.align		4
        /*0058*/ 	.byte	0x04, 0x1c
        /*005a*/ 	.short	(.L_17 - .L_16)


	//   ....[0]....
.L_16:
        /*005c*/ 	.word	0x00000070


	//   ....[1]....
        /*0060*/ 	.word	0x00000120


	//----- nvinfo : EIATTR_CBANK_PARAM_SIZE
	.align		4
.L_17:
        /*0064*/ 	.byte	0x03, 0x19
        /*0066*/ 	.short	0x001c


	//----- nvinfo : EIATTR_PARAM_CBANK
	.align		4
        /*0068*/ 	.byte	0x04, 0x0a
        /*006a*/ 	.short	(.L_19 - .L_18)
	.align		4
.L_18:
        /*006c*/ 	.word	index@(.nv.constant0._Z15lookupOptimizedPKfPKiPfi)
        /*0070*/ 	.short	0x0380
        /*0072*/ 	.short	0x001c


	//----- nvinfo : EIATTR_SW_WAR
	.align		4
.L_19:
        /*0074*/ 	.byte	0x04, 0x36
        /*0076*/ 	.short	(.L_21 - .L_20)
.L_20:
        /*0078*/ 	.word	0x00000008
.L_21:


//--------------------- .nv.callgraph             --------------------------
	.section	.nv.callgraph,"",@"SHT_CUDA_CALLGRAPH"
	.align	4
	.sectionentsize	8
	.align		4
        /*0000*/ 	.word	0x00000000
	.align		4
        /*0004*/ 	.word	0xffffffff
	.align		4
        /*0008*/ 	.word	0x00000000
	.align		4
        /*000c*/ 	.word	0xfffffffe
	.align		4
        /*0010*/ 	.word	0x00000000
	.align		4
        /*0014*/ 	.word	0xfffffffd
	.align		4
        /*0018*/ 	.word	0x00000000
	.align		4
        /*001c*/ 	.word	0xfffffffc


//--------------------- .text._Z15lookupOptimizedPKfPKiPfi --------------------------
	.section	.text._Z15lookupOptimizedPKfPKiPfi,"ax",@progbits
	.align	128
        .global         _Z15lookupOptimizedPKfPKiPfi
        .type           _Z15lookupOptimizedPKfPKiPfi,@function
        .size           _Z15lookupOptimizedPKfPKiPfi,(.L_x_1 - _Z15lookupOptimizedPKfPKiPfi)
        .other          _Z15lookupOptimizedPKfPKiPfi,@"STO_CUDA_ENTRY STV_DEFAULT"
_Z15lookupOptimizedPKfPKiPfi:
.text._Z15lookupOptimizedPKfPKiPfi:
[----:B------:R-:W-:Y:S01]  /*0000*/  LDC R1, c[0x0][0x37c] ;  /* 0x0000df00ff017b82 */ /* 0x000fe20000000800 */
[----:B------:R-:W0:Y:S07]  /*0010*/  S2R R0, SR_TID.X ;  /* 0x0000000000007919 */ /* 0x000e2e0000002100 */
[----:B------:R-:W0:Y:S01]  /*0020*/  S2UR UR4, SR_CTAID.X ;  /* 0x00000000000479c3 */ /* 0x000e220000002500 */
[----:B------:R-:W1:Y:S07]  /*0030*/  LDCU UR5, c[0x0][0x398] ;  /* 0x00007300ff0577ac */ /* 0x000e6e0008000800 */
[----:B------:R-:W0:Y:S02]  /*0040*/  LDC R9, c[0x0][0x360] ;  /* 0x0000d800ff097b82 */ /* 0x000e240000000800 */
[----:B0-----:R-:W-:-:S05]  /*0050*/  IMAD R9, R9, UR4, R0 ;  /* 0x0000000409097c24 */ /* 0x001fca000f8e0200 */
[----:B-1----:R-:W-:-:S13]  /*0060*/  ISETP.GE.AND P0, PT, R9, UR5, PT ;  /* 0x0000000509007c0c */ /* 0x002fda000bf06270 */
[----:B------:R-:W-:Y:S05]  /*0070*/  @P0 EXIT ;  /* 0x000000000000094d */ /* 0x000fea0003800000 */
[----:B------:R-:W0:Y:S01]  /*0080*/  LDC.64 R2, c[0x0][0x388] ;  /* 0x0000e200ff027b82 */ /* 0x000e220000000a00 */
[----:B------:R-:W1:Y:S07]  /*0090*/  LDCU.64 UR4, c[0x0][0x358] ;  /* 0x00006b00ff0477ac */ /* 0x000e6e0008000a00 */
[----:B------:R-:W2:Y:S08]  /*00a0*/  LDC.64 R4, c[0x0][0x380] ;  /* 0x0000e000ff047b82 */ /* 0x000eb00000000a00 */
[----:B------:R-:W3:Y:S01]  /*00b0*/  LDC.64 R6, c[0x0][0x390] ;  /* 0x0000e400ff067b82 */ /* 0x000ee20000000a00 */
[----:B0-----:R-:W-:-:S06]  /*00c0*/  IMAD.WIDE R2, R9, 0x4, R2 ;  /* 0x0000000409027825 */ /* 0x001fcc00078e0202 */
[----:B-1----:R-:W2:Y:S02]  /*00d0*/  LDG.E R3, desc[UR4][R2.64] ;  /* 0x0000000402037981 */ /* 0x002ea4000c1e1900 */
[----:B--2---:R-:W-:-:S06]  /*00e0*/  IMAD.WIDE R4, R3, 0x4, R4 ;  /* 0x0000000403047825 */ /* 0x004fcc00078e0204 */
[----:B------:R-:W2:Y:S01]  /*00f0*/  LDG.E R5, desc[UR4][R4.64] ;  /* 0x0000000404057981 */ /* 0x000ea2000c1e1900 */
[----:B---3--:R-:W-:-:S05]  /*0100*/  IMAD.WIDE R6, R9, 0x4, R6 ;  /* 0x0000000409067825 */ /* 0x008fca00078e0206 */
[----:B--2---:R-:W-:Y:S01]  /*0110*/  STG.E desc[UR4][R6.64], R5 ;  /* 0x0000000506007986 */ /* 0x004fe2000c101904 */
[----:B------:R-:W-:Y:S05]  /*0120*/  EXIT ;  /* 0x000000000000794d */ /* 0x000fea0003800000 */
.L_x_0:
[----:B------:R-:W-:-:S00]  /*0130*/  BRA `(.L_x_0) ;  /* 0xfffffffc00fc7947 */ /* 0x000fc0000383ffff */
[----:B------:R-:W-:-:S00]  /*0140*/  NOP ;  /* 0x0000000000007918 */ /* 0x000fc00000000000 */
        /* <DEDUP_REMOVED lines=11> */
.L_x_1:


//--------------------- .nv.shared.reserved.0     --------------------------
	.section	.nv.shared.reserved.0,"aw",@nobits
	.weak		__nv_reservedSMEM_offset_0_alias
	.size		__nv_reservedSMEM_offset_0_alias, 0, 64
	.other		__nv_reservedSMEM_offset_0_alias,@"STO_CUDA_RESERVED_SHARED STV_DEFAULT"
__nv_reservedSMEM_offset_0_alias:
	.zero		0
	.zero		64


//--------------------- .nv.constant0._Z15lookupOptimizedPKfPKiPfi --------------------------
	.section	.nv.constant0._Z15lookupOptimizedPKfPKiPfi,"a",@progbits
	.sectionflags	@""
	.align	4
.nv.constant0._Z15lookupOptimizedPKfPKiPfi:
	.zero		924


//--------------------- SYMBOLS --------------------------

	.type		.nv.reservedSmem.offset0,@object
	.size		.nv.reservedSmem.offset0,0x4
